//
// Generated by NVIDIA NVVM Compiler
//
// Compiler Build ID: CL-36424714
// Cuda compilation tools, release 13.0, V13.0.88
// Based on NVVM 20.0.0
//

.version 9.0
.target sm_100
.address_size 64

	// .globl	_Z6vecMulPKfPfi
.const .align 4 .f32 d_a;

.visible .entry _Z6vecMulPKfPfi(
	.param .u64 .ptr .align 1 _Z6vecMulPKfPfi_param_0,
	.param .u64 .ptr .align 1 _Z6vecMulPKfPfi_param_1,
	.param .u32 _Z6vecMulPKfPfi_param_2
)
{
	.reg .pred 	%p<2>;
	.reg .b32 	%r<6>;
	.reg .b32 	%f<4>;
	.reg .b64 	%rd<8>;

	ld.param.u64 	%rd1, [_Z6vecMulPKfPfi_param_0];
	ld.param.u64 	%rd2, [_Z6vecMulPKfPfi_param_1];
	ld.param.u32 	%r2, [_Z6vecMulPKfPfi_param_2];
	mov.u32 	%r3, %ctaid.x;
	mov.u32 	%r4, %ntid.x;
	mov.u32 	%r5, %tid.x;
	mad.lo.s32 	%r1, %r3, %r4, %r5;
	setp.ge.s32 	%p1, %r1, %r2;
	@%p1 bra 	$L__BB0_2;
	cvta.to.global.u64 	%rd3, %rd1;
	cvta.to.global.u64 	%rd4, %rd2;
	mul.wide.s32 	%rd5, %r1, 4;
	add.s64 	%rd6, %rd3, %rd5;
	ld.global.f32 	%f1, [%rd6];
	ld.const.f32 	%f2, [d_a];
	mul.f32 	%f3, %f1, %f2;
	add.s64 	%rd7, %rd4, %rd5;
	st.global.f32 	[%rd7], %f3;
$L__BB0_2:
	ret;

}


// ===== COMPILED SASS (sm_100) =====

	.target	sm_100

	.elftype	@"ET_EXEC"


//--------------------- .note.nv.tkinfo           --------------------------
	.section	.note.nv.tkinfo,"",@"SHT_NOTE"
	.sectionflags	@"SHF_NOTE_NV_TKINFO"
	.tkinfo
        /*0018*/ 	.word	0x00000002
        /*0030*/ 	.string	""
        /*0030*/ 	.string	"ptxas"
        /*0030*/ 	.string	"Cuda compilation tools, release 13.0, V13.0.88"
        /*0030*/ 	.string	"Build cuda_13.0.r13.0/compiler.36424714_0"
        /*0030*/ 	.string	"-arch sm_100 -m 64 "



//--------------------- .note.nv.cuinfo           --------------------------
	.section	.note.nv.cuinfo,"",@"SHT_NOTE"
	.sectionflags	@"SHF_NOTE_NV_CUINFO"
        /*0018*/ 	.short	0x0002
        /*001a*/ 	.short	0x0064
        /*001c*/ 	.short	0x0082
	.zero		2


//--------------------- .nv.info                  --------------------------
	.section	.nv.info,"",@"SHT_CUDA_INFO"
	.align	4


	//----- nvinfo : EIATTR_REGCOUNT
	.align		4
        /*0000*/ 	.byte	0x04, 0x2f
        /*0002*/ 	.short	(.L_2 - .L_1)
	.align		4
.L_1:
        /*0004*/ 	.word	index@(_Z6vecMulPKfPfi)
        /*0008*/ 	.word	0x0000000a


	//----- nvinfo : EIATTR_FRAME_SIZE
	.align		4
.L_2:
        /*000c*/ 	.byte	0x04, 0x11
        /*000e*/ 	.short	(.L_4 - .L_3)
	.align		4
.L_3:
        /*0010*/ 	.word	index@(_Z6vecMulPKfPfi)
        /*0014*/ 	.word	0x00000000


	//----- nvinfo : EIATTR_MIN_STACK_SIZE
	.align		4
.L_4:
        /*0018*/ 	.byte	0x04, 0x12
        /*001a*/ 	.short	(.L_6 - .L_5)
	.align		4
.L_5:
        /*001c*/ 	.word	index@(_Z6vecMulPKfPfi)
        /*0020*/ 	.word	0x00000000
.L_6:


//--------------------- .nv.compat                --------------------------
	.section	.nv.compat,"",@"SHT_CUDA_COMPAT_INFO"
	.align	4
        /*0000*/ 	.byte	0x02, 0x09, 0x00, 0x00, 0x02, 0x02, 0x01, 0x00, 0x02, 0x05, 0x05, 0x00, 0x03, 0x07, 0x01, 0x01
        /*0010*/ 	.byte	0x02, 0x03, 0x00, 0x00, 0x02, 0x06, 0x01, 0x00, 0x04, 0x0b, 0x08, 0x00, 0x09, 0x00, 0x00, 0x00
        /*0020*/ 	.byte	0x00, 0x00, 0x00, 0x00


//--------------------- .nv.info._Z6vecMulPKfPfi  --------------------------
	.section	.nv.info._Z6vecMulPKfPfi,"",@"SHT_CUDA_INFO"
	.sectionflags	@""
	.align	4


	//----- nvinfo : EIATTR_CUDA_API_VERSION
	.align		4
        /*0000*/ 	.byte	0x04, 0x37
        /*0002*/ 	.short	(.L_8 - .L_7)
.L_7:
        /*0004*/ 	.word	0x00000082


	//----- nvinfo : EIATTR_KPARAM_INFO
	.align		4
.L_8:
        /*0008*/ 	.byte	0x04, 0x17
        /*000a*/ 	.short	(.L_10 - .L_9)
.L_9:
        /*000c*/ 	.word	0x00000000
        /*0010*/ 	.short	0x0002
        /*0012*/ 	.short	0x0010
        /*0014*/ 	.byte	0x00, 0xf0, 0x11, 0x00


	//----- nvinfo : EIATTR_KPARAM_INFO
	.align		4
.L_10:
        /*0018*/ 	.byte	0x04, 0x17
        /*001a*/ 	.short	(.L_12 - .L_11)
.L_11:
        /*001c*/ 	.word	0x00000000
        /*0020*/ 	.short	0x0001
        /*0022*/ 	.short	0x0008
        /*0024*/ 	.byte	0x00, 0xf5, 0x21, 0x00


	//----- nvinfo : EIATTR_KPARAM_INFO
	.align		4
.L_12:
        /*0028*/ 	.byte	0x04, 0x17
        /*002a*/ 	.short	(.L_14 - .L_13)
.L_13:
        /*002c*/ 	.word	0x00000000
        /*0030*/ 	.short	0x0000
        /*0032*/ 	.short	0x0000
        /*0034*/ 	.byte	0x00, 0xf5, 0x21, 0x00


	//----- nvinfo : EIATTR_SPARSE_MMA_MASK
	.align		4
.L_14:
        /*0038*/ 	.byte	0x03, 0x50
        /*003a*/ 	.short	0x0000


	//----- nvinfo : EIATTR_MAXREG_COUNT
	.align		4
        /*003c*/ 	.byte	0x03, 0x1b
        /*003e*/ 	.short	0x00ff


	//----- nvinfo : EIATTR_MERCURY_ISA_VERSION
	.align		4
        /*0040*/ 	.byte	0x03, 0x5f
        /*0042*/ 	.short	0x0101


	//----- nvinfo : EIATTR_VRC_CTA_INIT_COUNT
	.align		4
        /*0044*/ 	.byte	0x02, 0x4a
	.zero		1
	.zero		1


	//----- nvinfo : EIATTR_EXIT_INSTR_OFFSETS
	.align		4
        /*0048*/ 	.byte	0x04, 0x1c
        /*004a*/ 	.short	(.L_16 - .L_15)


	//   ....[0]....
.L_15:
        /*004c*/ 	.word	0x00000070


	//   ....[1]....
        /*0050*/ 	.word	0x00000110


	//----- nvinfo : EIATTR_CBANK_PARAM_SIZE
	.align		4
.L_16:
        /*0054*/ 	.byte	0x03, 0x19
        /*0056*/ 	.short	0x0014


	//----- nvinfo : EIATTR_PARAM_CBANK
	.align		4
        /*0058*/ 	.byte	0x04, 0x0a
        /*005a*/ 	.short	(.L_18 - .L_17)
	.align		4
.L_17:
        /*005c*/ 	.word	index@(.nv.constant0._Z6vecMulPKfPfi)
        /*0060*/ 	.short	0x0380
        /*0062*/ 	.short	0x0014


	//----- nvinfo : EIATTR_SW_WAR
	.align		4
.L_18:
        /*0064*/ 	.byte	0x04, 0x36
        /*0066*/ 	.short	(.L_20 - .L_19)
.L_19:
        /*0068*/ 	.word	0x00000008
.L_20:


//--------------------- .nv.callgraph             --------------------------
	.section	.nv.callgraph,"",@"SHT_CUDA_CALLGRAPH"
	.align	4
	.sectionentsize	8
	.align		4
        /*0000*/ 	.word	0x00000000
	.align		4
        /*0004*/ 	.word	0xffffffff
	.align		4
        /*0008*/ 	.word	0x00000000
	.align		4
        /*000c*/ 	.word	0xfffffffe
	.align		4
        /*0010*/ 	.word	0x00000000
	.align		4
        /*0014*/ 	.word	0xfffffffd
	.align		4
        /*0018*/ 	.word	0x00000000
	.align		4
        /*001c*/ 	.word	0xfffffffc


//--------------------- .nv.constant3             --------------------------
	.section	.nv.constant3,"a",@progbits
	.align	4
.nv.constant3:
	.type		d_a,@object
	.size		d_a,(.L_0 - d_a)
d_a:
	.zero		4
.L_0:


//--------------------- .text._Z6vecMulPKfPfi     --------------------------
	.section	.text._Z6vecMulPKfPfi,"ax",@progbits
	.align	128
        .global         _Z6vecMulPKfPfi
        .type           _Z6vecMulPKfPfi,@function
        .size           _Z6vecMulPKfPfi,(.L_x_1 - _Z6vecMulPKfPfi)
        .other          _Z6vecMulPKfPfi,@"STO_CUDA_ENTRY STV_DEFAULT"
_Z6vecMulPKfPfi:
.text._Z6vecMulPKfPfi:
[----:B------:R-:W-:Y:S01]  /*0000*/  LDC R1, c[0x0][0x37c] ;  /* 0x0000df00ff017b82 */ /* 0x000fe20000000800 */
[----:B------:R-:W0:Y:S07]  /*0010*/  S2R R0, SR_TID.X ;  /* 0x0000000000007919 */ /* 0x000e2e0000002100 */
[----:B------:R-:W0:Y:S01]  /*0020*/  S2UR UR4, SR_CTAID.X ;  /* 0x00000000000479c3 */ /* 0x000e220000002500 */
[----:B------:R-:W1:Y:S07]  /*0030*/  LDCU UR5, c[0x0][0x390] ;  /* 0x00007200ff0577ac */ /* 0x000e6e0008000800 */
[----:B------:R-:W0:Y:S02]  /*0040*/  LDC R7, c[0x0][0x360] ;  /* 0x0000d800ff077b82 */ /* 0x000e240000000800 */
[----:B0-----:R-:W-:-:S05]  /*0050*/  IMAD R7, R7, UR4, R0 ;  /* 0x0000000407077c24 */ /* 0x001fca000f8e0200 */
[----:B-1----:R-:W-:-:S13]  /*0060*/  ISETP.GE.AND P0, PT, R7, UR5, PT ;  /* 0x0000000507007c0c */ /* 0x002fda000bf06270 */
[----:B------:R-:W-:Y:S05]  /*0070*/  @P0 EXIT ;  /* 0x000000000000094d */ /* 0x000fea0003800000 */
[----:B------:R-:W0:Y:S01]  /*0080*/  LDC.64 R2, c[0x0][0x380] ;  /* 0x0000e000ff027b82 */ /* 0x000e220000000a00 */
[----:B------:R-:W1:Y:S01]  /*0090*/  LDCU.64 UR4, c[0x0][0x358] ;  /* 0x00006b00ff0477ac */ /* 0x000e620008000a00 */
[----:B------:R-:W2:Y:S06]  /*00a0*/  LDCU UR6, c[0x3][URZ] ;  /* 0x00c00000ff0677ac */ /* 0x000eac0008000800 */
[----:B------:R-:W3:Y:S01]  /*00b0*/  LDC.64 R4, c[0x0][0x388] ;  /* 0x0000e200ff047b82 */ /* 0x000ee20000000a00 */
[----:B0-----:R-:W-:-:S06]  /*00c0*/  IMAD.WIDE R2, R7, 0x4, R2 ;  /* 0x0000000407027825 */ /* 0x001fcc00078e0202 */
[----:B-1----:R-:W2:Y:S01]  /*00d0*/  LDG.E R2, desc[UR4][R2.64] ;  /* 0x0000000402027981 */ /* 0x002ea2000c1e1900 */
[----:B---3--:R-:W-:-:S04]  /*00e0*/  IMAD.WIDE R4, R7, 0x4, R4 ;  /* 0x0000000407047825 */ /* 0x008fc800078e0204 */
[----:B--2---:R-:W-:-:S05]  /*00f0*/  FMUL R7, R2, UR6 ;  /* 0x0000000602077c20 */ /* 0x004fca0008400000 */
[----:B------:R-:W-:Y:S01]  /*0100*/  STG.E desc[UR4][R4.64], R7 ;  /* 0x0000000704007986 */ /* 0x000fe2000c101904 */
[----:B------:R-:W-:Y:S05]  /*0110*/  EXIT ;  /* 0x000000000000794d */ /* 0x000fea0003800000 */
.L_x_0:
[----:B------:R-:W-:-:S00]  /*0120*/  BRA `(.L_x_0) ;  /* 0xfffffffc00fc7947 */ /* 0x000fc0000383ffff */
[----:B------:R-:W-:-:S00]  /*0130*/  NOP ;  /* 0x0000000000007918 */ /* 0x000fc00000000000 */
        /* <DEDUP_REMOVED lines=12> */
.L_x_1:


//--------------------- .nv.shared.reserved.0     --------------------------
	.section	.nv.shared.reserved.0,"aw",@nobits
	.weak		__nv_reservedSMEM_offset_0_alias
	.size		__nv_reservedSMEM_offset_0_alias, 0, 64
	.other		__nv_reservedSMEM_offset_0_alias,@"STO_CUDA_RESERVED_SHARED STV_DEFAULT"
__nv_reservedSMEM_offset_0_alias:
	.zero		0
	.zero		64


//--------------------- .nv.constant0._Z6vecMulPKfPfi --------------------------
	.section	.nv.constant0._Z6vecMulPKfPfi,"a",@progbits
	.sectionflags	@""
	.align	4
.nv.constant0._Z6vecMulPKfPfi:
	.zero		916


//--------------------- SYMBOLS --------------------------

	.type		.nv.reservedSmem.offset0,@object
	.size		.nv.reservedSmem.offset0,0x4
